//
// Generated by NVIDIA NVVM Compiler
//
// Compiler Build ID: CL-36424714
// Cuda compilation tools, release 13.0, V13.0.88
// Based on NVVM 20.0.0
//

.version 9.0
.target sm_100
.address_size 64

	// .globl	_Z9vectorAddPiS_S_i

.visible .entry _Z9vectorAddPiS_S_i(
	.param .u64 .ptr .align 1 _Z9vectorAddPiS_S_i_param_0,
	.param .u64 .ptr .align 1 _Z9vectorAddPiS_S_i_param_1,
	.param .u64 .ptr .align 1 _Z9vectorAddPiS_S_i_param_2,
	.param .u32 _Z9vectorAddPiS_S_i_param_3
)
{
	.reg .pred 	%p<6>;
	.reg .b32 	%r<43>;
	.reg .b64 	%rd<18>;

	ld.param.u64 	%rd7, [_Z9vectorAddPiS_S_i_param_0];
	ld.param.u64 	%rd8, [_Z9vectorAddPiS_S_i_param_1];
	ld.param.u64 	%rd9, [_Z9vectorAddPiS_S_i_param_2];
	ld.param.u32 	%r15, [_Z9vectorAddPiS_S_i_param_3];
	cvta.to.global.u64 	%rd1, %rd9;
	cvta.to.global.u64 	%rd2, %rd8;
	cvta.to.global.u64 	%rd3, %rd7;
	mov.u32 	%r16, %ctaid.x;
	mov.u32 	%r17, %ntid.x;
	mov.u32 	%r18, %tid.x;
	mad.lo.s32 	%r19, %r16, %r17, %r18;
	mul.lo.s32 	%r1, %r15, %r19;
	add.s32 	%r20, %r1, %r15;
	min.s32 	%r2, %r20, 1000000000;
	setp.ge.s32 	%p1, %r1, %r2;
	@%p1 bra 	$L__BB0_7;
	sub.s32 	%r21, %r2, %r1;
	and.b32  	%r3, %r21, 3;
	setp.eq.s32 	%p2, %r3, 0;
	mov.u32 	%r40, %r1;
	@%p2 bra 	$L__BB0_4;
	neg.s32 	%r38, %r3;
	mov.u32 	%r40, %r1;
$L__BB0_3:
	.pragma "nounroll";
	mul.wide.s32 	%rd10, %r40, 4;
	add.s64 	%rd11, %rd1, %rd10;
	add.s64 	%rd12, %rd2, %rd10;
	add.s64 	%rd13, %rd3, %rd10;
	ld.global.u32 	%r22, [%rd13];
	ld.global.u32 	%r23, [%rd12];
	add.s32 	%r24, %r23, %r22;
	st.global.u32 	[%rd11], %r24;
	add.s32 	%r40, %r40, 1;
	add.s32 	%r38, %r38, 1;
	setp.ne.s32 	%p3, %r38, 0;
	@%p3 bra 	$L__BB0_3;
$L__BB0_4:
	sub.s32 	%r25, %r1, %r2;
	setp.gt.u32 	%p4, %r25, -4;
	@%p4 bra 	$L__BB0_7;
	sub.s32 	%r41, %r40, %r2;
	add.s64 	%rd4, %rd3, 8;
	add.s64 	%rd5, %rd2, 8;
	add.s64 	%rd6, %rd1, 8;
$L__BB0_6:
	mul.wide.s32 	%rd14, %r40, 4;
	add.s64 	%rd15, %rd4, %rd14;
	add.s64 	%rd16, %rd5, %rd14;
	add.s64 	%rd17, %rd6, %rd14;
	ld.global.u32 	%r26, [%rd15+-8];
	ld.global.u32 	%r27, [%rd16+-8];
	add.s32 	%r28, %r27, %r26;
	st.global.u32 	[%rd17+-8], %r28;
	ld.global.u32 	%r29, [%rd15+-4];
	ld.global.u32 	%r30, [%rd16+-4];
	add.s32 	%r31, %r30, %r29;
	st.global.u32 	[%rd17+-4], %r31;
	ld.global.u32 	%r32, [%rd15];
	ld.global.u32 	%r33, [%rd16];
	add.s32 	%r34, %r33, %r32;
	st.global.u32 	[%rd17], %r34;
	ld.global.u32 	%r35, [%rd15+4];
	ld.global.u32 	%r36, [%rd16+4];
	add.s32 	%r37, %r36, %r35;
	st.global.u32 	[%rd17+4], %r37;
	add.s32 	%r40, %r40, 4;
	add.s32 	%r41, %r41, 4;
	setp.ne.s32 	%p5, %r41, 0;
	@%p5 bra 	$L__BB0_6;
$L__BB0_7:
	ret;

}


// ===== COMPILED SASS (sm_100) =====

	.target	sm_100

	.elftype	@"ET_EXEC"


//--------------------- .note.nv.tkinfo           --------------------------
	.section	.note.nv.tkinfo,"",@"SHT_NOTE"
	.sectionflags	@"SHF_NOTE_NV_TKINFO"
	.tkinfo
        /*0018*/ 	.word	0x00000002
        /*0030*/ 	.string	""
        /*0030*/ 	.string	"ptxas"
        /*0030*/ 	.string	"Cuda compilation tools, release 13.0, V13.0.88"
        /*0030*/ 	.string	"Build cuda_13.0.r13.0/compiler.36424714_0"
        /*0030*/ 	.string	"-arch sm_100 -m 64 "



//--------------------- .note.nv.cuinfo           --------------------------
	.section	.note.nv.cuinfo,"",@"SHT_NOTE"
	.sectionflags	@"SHF_NOTE_NV_CUINFO"
        /*0018*/ 	.short	0x0002
        /*001a*/ 	.short	0x0064
        /*001c*/ 	.short	0x0082
	.zero		2


//--------------------- .nv.info                  --------------------------
	.section	.nv.info,"",@"SHT_CUDA_INFO"
	.align	4


	//----- nvinfo : EIATTR_REGCOUNT
	.align		4
        /*0000*/ 	.byte	0x04, 0x2f
        /*0002*/ 	.short	(.L_1 - .L_0)
	.align		4
.L_0:
        /*0004*/ 	.word	index@(_Z9vectorAddPiS_S_i)
        /*0008*/ 	.word	0x00000014


	//----- nvinfo : EIATTR_FRAME_SIZE
	.align		4
.L_1:
        /*000c*/ 	.byte	0x04, 0x11
        /*000e*/ 	.short	(.L_3 - .L_2)
	.align		4
.L_2:
        /*0010*/ 	.word	index@(_Z9vectorAddPiS_S_i)
        /*0014*/ 	.word	0x00000000


	//----- nvinfo : EIATTR_MIN_STACK_SIZE
	.align		4
.L_3:
        /*0018*/ 	.byte	0x04, 0x12
        /*001a*/ 	.short	(.L_5 - .L_4)
	.align		4
.L_4:
        /*001c*/ 	.word	index@(_Z9vectorAddPiS_S_i)
        /*0020*/ 	.word	0x00000000
.L_5:


//--------------------- .nv.compat                --------------------------
	.section	.nv.compat,"",@"SHT_CUDA_COMPAT_INFO"
	.align	4
        /*0000*/ 	.byte	0x02, 0x09, 0x00, 0x00, 0x02, 0x02, 0x01, 0x00, 0x02, 0x05, 0x05, 0x00, 0x03, 0x07, 0x01, 0x01
        /*0010*/ 	.byte	0x02, 0x03, 0x00, 0x00, 0x02, 0x06, 0x01, 0x00, 0x04, 0x0b, 0x08, 0x00, 0x09, 0x00, 0x00, 0x00
        /*0020*/ 	.byte	0x00, 0x00, 0x00, 0x00


//--------------------- .nv.info._Z9vectorAddPiS_S_i --------------------------
	.section	.nv.info._Z9vectorAddPiS_S_i,"",@"SHT_CUDA_INFO"
	.sectionflags	@""
	.align	4


	//----- nvinfo : EIATTR_CUDA_API_VERSION
	.align		4
        /*0000*/ 	.byte	0x04, 0x37
        /*0002*/ 	.short	(.L_7 - .L_6)
.L_6:
        /*0004*/ 	.word	0x00000082


	//----- nvinfo : EIATTR_KPARAM_INFO
	.align		4
.L_7:
        /*0008*/ 	.byte	0x04, 0x17
        /*000a*/ 	.short	(.L_9 - .L_8)
.L_8:
        /*000c*/ 	.word	0x00000000
        /*0010*/ 	.short	0x0003
        /*0012*/ 	.short	0x0018
        /*0014*/ 	.byte	0x00, 0xf0, 0x11, 0x00


	//----- nvinfo : EIATTR_KPARAM_INFO
	.align		4
.L_9:
        /*0018*/ 	.byte	0x04, 0x17
        /*001a*/ 	.short	(.L_11 - .L_10)
.L_10:
        /*001c*/ 	.word	0x00000000
        /*0020*/ 	.short	0x0002
        /*0022*/ 	.short	0x0010
        /*0024*/ 	.byte	0x00, 0xf5, 0x21, 0x00


	//----- nvinfo : EIATTR_KPARAM_INFO
	.align		4
.L_11:
        /*0028*/ 	.byte	0x04, 0x17
        /*002a*/ 	.short	(.L_13 - .L_12)
.L_12:
        /*002c*/ 	.word	0x00000000
        /*0030*/ 	.short	0x0001
        /*0032*/ 	.short	0x0008
        /*0034*/ 	.byte	0x00, 0xf5, 0x21, 0x00


	//----- nvinfo : EIATTR_KPARAM_INFO
	.align		4
.L_13:
        /*0038*/ 	.byte	0x04, 0x17
        /*003a*/ 	.short	(.L_15 - .L_14)
.L_14:
        /*003c*/ 	.word	0x00000000
        /*0040*/ 	.short	0x0000
        /*0042*/ 	.short	0x0000
        /*0044*/ 	.byte	0x00, 0xf5, 0x21, 0x00


	//----- nvinfo : EIATTR_SPARSE_MMA_MASK
	.align		4
.L_15:
        /*0048*/ 	.byte	0x03, 0x50
        /*004a*/ 	.short	0x0000


	//----- nvinfo : EIATTR_MAXREG_COUNT
	.align		4
        /*004c*/ 	.byte	0x03, 0x1b
        /*004e*/ 	.short	0x00ff


	//----- nvinfo : EIATTR_MERCURY_ISA_VERSION
	.align		4
        /*0050*/ 	.byte	0x03, 0x5f
        /*0052*/ 	.short	0x0101


	//----- nvinfo : EIATTR_VRC_CTA_INIT_COUNT
	.align		4
        /*0054*/ 	.byte	0x02, 0x4a
	.zero		1
	.zero		1


	//----- nvinfo : EIATTR_EXIT_INSTR_OFFSETS
	.align		4
        /*0058*/ 	.byte	0x04, 0x1c
        /*005a*/ 	.short	(.L_17 - .L_16)


	//   ....[0]....
.L_16:
        /*005c*/ 	.word	0x00000090


	//   ....[1]....
        /*0060*/ 	.word	0x00000210


	//   ....[2]....
        /*0064*/ 	.word	0x00000480


	//----- nvinfo : EIATTR_CRS_STACK_SIZE
	.align		4
.L_17:
        /*0068*/ 	.byte	0x04, 0x1e
        /*006a*/ 	.short	(.L_19 - .L_18)
.L_18:
        /*006c*/ 	.word	0x00000000


	//----- nvinfo : EIATTR_CBANK_PARAM_SIZE
	.align		4
.L_19:
        /*0070*/ 	.byte	0x03, 0x19
        /*0072*/ 	.short	0x001c


	//----- nvinfo : EIATTR_PARAM_CBANK
	.align		4
        /*0074*/ 	.byte	0x04, 0x0a
        /*0076*/ 	.short	(.L_21 - .L_20)
	.align		4
.L_20:
        /*0078*/ 	.word	index@(.nv.constant0._Z9vectorAddPiS_S_i)
        /*007c*/ 	.short	0x0380
        /*007e*/ 	.short	0x001c


	//----- nvinfo : EIATTR_SW_WAR
	.align		4
.L_21:
        /*0080*/ 	.byte	0x04, 0x36
        /*0082*/ 	.short	(.L_23 - .L_22)
.L_22:
        /*0084*/ 	.word	0x00000008
.L_23:


//--------------------- .nv.callgraph             --------------------------
	.section	.nv.callgraph,"",@"SHT_CUDA_CALLGRAPH"
	.align	4
	.sectionentsize	8
	.align		4
        /*0000*/ 	.word	0x00000000
	.align		4
        /*0004*/ 	.word	0xffffffff
	.align		4
        /*0008*/ 	.word	0x00000000
	.align		4
        /*000c*/ 	.word	0xfffffffe
	.align		4
        /*0010*/ 	.word	0x00000000
	.align		4
        /*0014*/ 	.word	0xfffffffd
	.align		4
        /*0018*/ 	.word	0x00000000
	.align		4
        /*001c*/ 	.word	0xfffffffc


//--------------------- .text._Z9vectorAddPiS_S_i --------------------------
	.section	.text._Z9vectorAddPiS_S_i,"ax",@progbits
	.align	128
        .global         _Z9vectorAddPiS_S_i
        .type           _Z9vectorAddPiS_S_i,@function
        .size           _Z9vectorAddPiS_S_i,(.L_x_5 - _Z9vectorAddPiS_S_i)
        .other          _Z9vectorAddPiS_S_i,@"STO_CUDA_ENTRY STV_DEFAULT"
_Z9vectorAddPiS_S_i:
.text._Z9vectorAddPiS_S_i:
[----:B------:R-:W-:Y:S01]  /*0000*/  LDC R1, c[0x0][0x37c] ;  /* 0x0000df00ff017b82 */ /* 0x000fe20000000800 */
[----:B------:R-:W0:Y:S07]  /*0010*/  S2R R3, SR_TID.X ;  /* 0x0000000000037919 */ /* 0x000e2e0000002100 */
[----:B------:R-:W0:Y:S08]  /*0020*/  S2UR UR4, SR_CTAID.X ;  /* 0x00000000000479c3 */ /* 0x000e300000002500 */
[----:B------:R-:W0:Y:S08]  /*0030*/  LDC R0, c[0x0][0x360] ;  /* 0x0000d800ff007b82 */ /* 0x000e300000000800 */
[----:B------:R-:W1:Y:S01]  /*0040*/  LDC R15, c[0x0][0x398] ;  /* 0x0000e600ff0f7b82 */ /* 0x000e620000000800 */
[----:B0-----:R-:W-:-:S04]  /*0050*/  IMAD R0, R0, UR4, R3 ;  /* 0x0000000400007c24 */ /* 0x001fc8000f8e0203 */
[----:B-1----:R-:W-:-:S05]  /*0060*/  IMAD R0, R0, R15, RZ ;  /* 0x0000000f00007224 */ /* 0x002fca00078e02ff */
[----:B------:R-:W-:-:S04]  /*0070*/  VIADDMNMX R15, R0, R15, 0x3b9aca00, PT ;  /* 0x3b9aca00000f7446 */ /* 0x000fc8000380010f */
[----:B------:R-:W-:-:S13]  /*0080*/  ISETP.GE.AND P0, PT, R0, R15, PT ;  /* 0x0000000f0000720c */ /* 0x000fda0003f06270 */
[----:B------:R-:W-:Y:S05]  /*0090*/  @P0 EXIT ;  /* 0x000000000000094d */ /* 0x000fea0003800000 */
[C---:B------:R-:W-:Y:S01]  /*00a0*/  IADD3 R2, PT, PT, -R0.reuse, R15, RZ ;  /* 0x0000000f00027210 */ /* 0x040fe20007ffe1ff */
[----:B------:R-:W-:Y:S01]  /*00b0*/  IMAD.IADD R3, R0, 0x1, -R15 ;  /* 0x0000000100037824 */ /* 0x000fe200078e0a0f */
[----:B------:R-:W0:Y:S01]  /*00c0*/  LDCU.64 UR12, c[0x0][0x358] ;  /* 0x00006b00ff0c77ac */ /* 0x000e220008000a00 */
[----:B------:R-:W-:Y:S01]  /*00d0*/  BSSY.RECONVERGENT B0, `(.L_x_0) ;  /* 0x0000013000007945 */ /* 0x000fe20003800200 */
[----:B------:R-:W-:Y:S02]  /*00e0*/  LOP3.LUT P1, R2, R2, 0x3, RZ, 0xc0, !PT ;  /* 0x0000000302027812 */ /* 0x000fe4000782c0ff */
[----:B------:R-:W-:-:S11]  /*00f0*/  ISETP.GT.U32.AND P0, PT, R3, -0x4, PT ;  /* 0xfffffffc0300780c */ /* 0x000fd60003f04070 */
[----:B------:R-:W-:Y:S05]  /*0100*/  @!P1 BRA `(.L_x_1) ;  /* 0x00000000003c9947 */ /* 0x000fea0003800000 */
[----:B------:R-:W1:Y:S01]  /*0110*/  LDC.64 R8, c[0x0][0x390] ;  /* 0x0000e400ff087b82 */ /* 0x000e620000000a00 */
[----:B------:R-:W-:-:S07]  /*0120*/  IADD3 R14, PT, PT, -R2, RZ, RZ ;  /* 0x000000ff020e7210 */ /* 0x000fce0007ffe1ff */
[----:B------:R-:W2:Y:S08]  /*0130*/  LDC.64 R12, c[0x0][0x380] ;  /* 0x0000e000ff0c7b82 */ /* 0x000eb00000000a00 */
[----:B------:R-:W3:Y:S02]  /*0140*/  LDC.64 R10, c[0x0][0x388] ;  /* 0x0000e200ff0a7b82 */ /* 0x000ee40000000a00 */
.L_x_2:
[----:B---3--:R-:W-:-:S04]  /*0150*/  IMAD.WIDE R4, R0, 0x4, R10 ;  /* 0x0000000400047825 */ /* 0x008fc800078e020a */
[C---:B--2---:R-:W-:Y:S02]  /*0160*/  IMAD.WIDE R6, R0.reuse, 0x4, R12 ;  /* 0x0000000400067825 */ /* 0x044fe400078e020c */
[----:B0-----:R-:W2:Y:S04]  /*0170*/  LDG.E R5, desc[UR12][R4.64] ;  /* 0x0000000c04057981 */ /* 0x001ea8000c1e1900 */
[----:B------:R-:W2:Y:S01]  /*0180*/  LDG.E R6, desc[UR12][R6.64] ;  /* 0x0000000c06067981 */ /* 0x000ea2000c1e1900 */
[----:B-1--4-:R-:W-:Y:S01]  /*0190*/  IMAD.WIDE R2, R0, 0x4, R8 ;  /* 0x0000000400027825 */ /* 0x012fe200078e0208 */
[----:B------:R-:W-:-:S03]  /*01a0*/  IADD3 R14, PT, PT, R14, 0x1, RZ ;  /* 0x000000010e0e7810 */ /* 0x000fc60007ffe0ff */
[----:B------:R-:W-:Y:S01]  /*01b0*/  VIADD R0, R0, 0x1 ;  /* 0x0000000100007836 */ /* 0x000fe20000000000 */
[----:B------:R-:W-:Y:S01]  /*01c0*/  ISETP.NE.AND P1, PT, R14, RZ, PT ;  /* 0x000000ff0e00720c */ /* 0x000fe20003f25270 */
[----:B--2---:R-:W-:-:S05]  /*01d0*/  IMAD.IADD R17, R6, 0x1, R5 ;  /* 0x0000000106117824 */ /* 0x004fca00078e0205 */
[----:B------:R4:W-:Y:S07]  /*01e0*/  STG.E desc[UR12][R2.64], R17 ;  /* 0x0000001102007986 */ /* 0x0009ee000c10190c */
[----:B------:R-:W-:Y:S05]  /*01f0*/  @P1 BRA `(.L_x_2) ;  /* 0xfffffffc00d41947 */ /* 0x000fea000383ffff */
.L_x_1:
[----:B0-----:R-:W-:Y:S05]  /*0200*/  BSYNC.RECONVERGENT B0 ;  /* 0x0000000000007941 */ /* 0x001fea0003800200 */
.L_x_0:
[----:B------:R-:W-:Y:S05]  /*0210*/  @P0 EXIT ;  /* 0x000000000000094d */ /* 0x000fea0003800000 */
[----:B------:R-:W0:Y:S01]  /*0220*/  LDCU.128 UR4, c[0x0][0x380] ;  /* 0x00007000ff0477ac */ /* 0x000e220008000c00 */
[----:B------:R-:W-:Y:S01]  /*0230*/  IADD3 R15, PT, PT, -R15, R0, RZ ;  /* 0x000000000f0f7210 */ /* 0x000fe20007ffe1ff */
[----:B------:R-:W1:Y:S01]  /*0240*/  LDCU.64 UR10, c[0x0][0x390] ;  /* 0x00007200ff0a77ac */ /* 0x000e620008000a00 */
[----:B0-----:R-:W-:Y:S02]  /*0250*/  UIADD3 UR8, UP0, UPT, UR4, 0x8, URZ ;  /* 0x0000000804087890 */ /* 0x001fe4000ff1e0ff */
[----:B------:R-:W-:Y:S02]  /*0260*/  UIADD3 UR6, UP1, UPT, UR6, 0x8, URZ ;  /* 0x0000000806067890 */ /* 0x000fe4000ff3e0ff */
[----:B-1----:R-:W-:Y:S02]  /*0270*/  UIADD3 UR4, UP2, UPT, UR10, 0x8, URZ ;  /* 0x000000080a047890 */ /* 0x002fe4000ff5e0ff */
[----:B------:R-:W-:Y:S02]  /*0280*/  UIADD3.X UR9, UPT, UPT, URZ, UR5, URZ, UP0, !UPT ;  /* 0x00000005ff097290 */ /* 0x000fe400087fe4ff */
[----:B------:R-:W-:-:S02]  /*0290*/  UIADD3.X UR7, UPT, UPT, URZ, UR7, URZ, UP1, !UPT ;  /* 0x00000007ff077290 */ /* 0x000fc40008ffe4ff */
[----:B------:R-:W-:-:S12]  /*02a0*/  UIADD3.X UR5, UPT, UPT, URZ, UR11, URZ, UP2, !UPT ;  /* 0x0000000bff057290 */ /* 0x000fd800097fe4ff */
.L_x_3:
[----:B----4-:R-:W-:Y:S01]  /*02b0*/  MOV R3, UR9 ;  /* 0x0000000900037c02 */ /* 0x010fe20008000f00 */
[----:B------:R-:W-:Y:S01]  /*02c0*/  IMAD.U32 R2, RZ, RZ, UR8 ;  /* 0x00000008ff027e24 */ /* 0x000fe2000f8e00ff */
[----:B------:R-:W-:Y:S01]  /*02d0*/  MOV R5, UR7 ;  /* 0x0000000700057c02 */ /* 0x000fe20008000f00 */
[----:B------:R-:W-:Y:S02]  /*02e0*/  IMAD.U32 R4, RZ, RZ, UR6 ;  /* 0x00000006ff047e24 */ /* 0x000fe4000f8e00ff */
[----:B------:R-:W-:-:S04]  /*02f0*/  IMAD.WIDE R2, R0, 0x4, R2 ;  /* 0x0000000400027825 */ /* 0x000fc800078e0202 */
[----:B------:R-:W-:Y:S01]  /*0300*/  IMAD.WIDE R4, R0, 0x4, R4 ;  /* 0x0000000400047825 */ /* 0x000fe200078e0204 */
[----:B------:R-:W2:Y:S04]  /*0310*/  LDG.E R8, desc[UR12][R2.64+-0x8] ;  /* 0xfffff80c02087981 */ /* 0x000ea8000c1e1900 */
[----:B0-----:R-:W2:Y:S01]  /*0320*/  LDG.E R9, desc[UR12][R4.64+-0x8] ;  /* 0xfffff80c04097981 */ /* 0x001ea2000c1e1900 */
[----:B------:R-:W-:Y:S01]  /*0330*/  MOV R7, UR5 ;  /* 0x0000000500077c02 */ /* 0x000fe20008000f00 */
[----:B------:R-:W-:-:S04]  /*0340*/  IMAD.U32 R6, RZ, RZ, UR4 ;  /* 0x00000004ff067e24 */ /* 0x000fc8000f8e00ff */
[----:B------:R-:W-:-:S04]  /*0350*/  IMAD.WIDE R6, R0, 0x4, R6 ;  /* 0x0000000400067825 */ /* 0x000fc800078e0206 */
[----:B--2---:R-:W-:-:S05]  /*0360*/  IMAD.IADD R9, R8, 0x1, R9 ;  /* 0x0000000108097824 */ /* 0x004fca00078e0209 */
[----:B------:R0:W-:Y:S04]  /*0370*/  STG.E desc[UR12][R6.64+-0x8], R9 ;  /* 0xfffff80906007986 */ /* 0x0001e8000c10190c */
[----:B------:R-:W2:Y:S04]  /*0380*/  LDG.E R8, desc[UR12][R2.64+-0x4] ;  /* 0xfffffc0c02087981 */ /* 0x000ea8000c1e1900 */
[----:B------:R-:W2:Y:S02]  /*0390*/  LDG.E R11, desc[UR12][R4.64+-0x4] ;  /* 0xfffffc0c040b7981 */ /* 0x000ea4000c1e1900 */
[----:B--2---:R-:W-:-:S05]  /*03a0*/  IADD3 R11, PT, PT, R8, R11, RZ ;  /* 0x0000000b080b7210 */ /* 0x004fca0007ffe0ff */
[----:B------:R0:W-:Y:S04]  /*03b0*/  STG.E desc[UR12][R6.64+-0x4], R11 ;  /* 0xfffffc0b06007986 */ /* 0x0001e8000c10190c */
[----:B------:R-:W2:Y:S04]  /*03c0*/  LDG.E R8, desc[UR12][R2.64] ;  /* 0x0000000c02087981 */ /* 0x000ea8000c1e1900 */
[----:B------:R-:W2:Y:S02]  /*03d0*/  LDG.E R13, desc[UR12][R4.64] ;  /* 0x0000000c040d7981 */ /* 0x000ea4000c1e1900 */
[----:B--2---:R-:W-:-:S05]  /*03e0*/  IADD3 R13, PT, PT, R8, R13, RZ ;  /* 0x0000000d080d7210 */ /* 0x004fca0007ffe0ff */
[----:B------:R0:W-:Y:S04]  /*03f0*/  STG.E desc[UR12][R6.64], R13 ;  /* 0x0000000d06007986 */ /* 0x0001e8000c10190c */
[----:B------:R-:W2:Y:S04]  /*0400*/  LDG.E R8, desc[UR12][R2.64+0x4] ;  /* 0x0000040c02087981 */ /* 0x000ea8000c1e1900 */
[----:B------:R-:W2:Y:S01]  /*0410*/  LDG.E R17, desc[UR12][R4.64+0x4] ;  /* 0x0000040c04117981 */ /* 0x000ea2000c1e1900 */
[----:B------:R-:W-:Y:S02]  /*0420*/  IADD3 R15, PT, PT, R15, 0x4, RZ ;  /* 0x000000040f0f7810 */ /* 0x000fe40007ffe0ff */
[----:B------:R-:W-:-:S02]  /*0430*/  IADD3 R0, PT, PT, R0, 0x4, RZ ;  /* 0x0000000400007810 */ /* 0x000fc40007ffe0ff */
[----:B------:R-:W-:Y:S01]  /*0440*/  ISETP.NE.AND P0, PT, R15, RZ, PT ;  /* 0x000000ff0f00720c */ /* 0x000fe20003f05270 */
[----:B--2---:R-:W-:-:S05]  /*0450*/  IMAD.IADD R17, R8, 0x1, R17 ;  /* 0x0000000108117824 */ /* 0x004fca00078e0211 */
[----:B------:R0:W-:Y:S07]  /*0460*/  STG.E desc[UR12][R6.64+0x4], R17 ;  /* 0x0000041106007986 */ /* 0x0001ee000c10190c */
[----:B------:R-:W-:Y:S05]  /*0470*/  @P0 BRA `(.L_x_3) ;  /* 0xfffffffc008c0947 */ /* 0x000fea000383ffff */
[----:B------:R-:W-:Y:S05]  /*0480*/  EXIT ;  /* 0x000000000000794d */ /* 0x000fea0003800000 */
.L_x_4:
[----:B------:R-:W-:-:S00]  /*0490*/  BRA `(.L_x_4) ;  /* 0xfffffffc00fc7947 */ /* 0x000fc0000383ffff */
[----:B------:R-:W-:-:S00]  /*04a0*/  NOP ;  /* 0x0000000000007918 */ /* 0x000fc00000000000 */
        /* <DEDUP_REMOVED lines=13> */
.L_x_5:


//--------------------- .nv.shared.reserved.0     --------------------------
	.section	.nv.shared.reserved.0,"aw",@nobits
	.weak		__nv_reservedSMEM_offset_0_alias
	.size		__nv_reservedSMEM_offset_0_alias, 0, 64
	.other		__nv_reservedSMEM_offset_0_alias,@"STO_CUDA_RESERVED_SHARED STV_DEFAULT"
__nv_reservedSMEM_offset_0_alias:
	.zero		0
	.zero		64


//--------------------- .nv.constant0._Z9vectorAddPiS_S_i --------------------------
	.section	.nv.constant0._Z9vectorAddPiS_S_i,"a",@progbits
	.sectionflags	@""
	.align	4
.nv.constant0._Z9vectorAddPiS_S_i:
	.zero		924


//--------------------- SYMBOLS --------------------------

	.type		.nv.reservedSmem.offset0,@object
	.size		.nv.reservedSmem.offset0,0x4
